//
// Generated by NVIDIA NVVM Compiler
//
// Compiler Build ID: CL-36424714
// Cuda compilation tools, release 13.0, V13.0.88
// Based on NVVM 20.0.0
//

.version 9.0
.target sm_100
.address_size 64

	// .globl	default_function_kernel

.visible .entry default_function_kernel(
	.param .u64 .ptr .align 1 default_function_kernel_param_0,
	.param .u64 .ptr .align 1 default_function_kernel_param_1
)
.maxntid 60
{
	.reg .pred 	%p<4>;
	.reg .b32 	%r<16>;
	.reg .b32 	%f<2>;
	.reg .b64 	%rd<9>;

	ld.param.u64 	%rd1, [default_function_kernel_param_0];
	ld.param.u64 	%rd2, [default_function_kernel_param_1];
	cvta.to.global.u64 	%rd3, %rd2;
	cvta.to.global.u64 	%rd4, %rd1;
	mov.u32 	%r1, %ctaid.x;
	shr.u32 	%r2, %r1, 3;
	mov.u32 	%r3, %tid.x;
	setp.gt.u32 	%p1, %r3, 29;
	selp.b32 	%r4, 240, 0, %p1;
	mad.lo.s32 	%r5, %r2, 480, %r4;
	add.s32 	%r6, %r3, -30;
	setp.lt.u32 	%p2, %r3, 30;
	selp.b32 	%r7, %r3, %r6, %p2;
	and.b32  	%r8, %r7, 1;
	setp.eq.b32 	%p3, %r8, 1;
	selp.b32 	%r9, 120, 0, %p3;
	and.b32  	%r10, %r1, 7;
	shr.u32 	%r11, %r7, 1;
	mad.lo.s32 	%r12, %r10, 15, %r5;
	add.s32 	%r13, %r12, %r11;
	add.s32 	%r14, %r13, %r9;
	mul.wide.u32 	%rd5, %r14, 4;
	add.s64 	%rd6, %rd4, %rd5;
	ld.global.nc.f32 	%f1, [%rd6];
	mad.lo.s32 	%r15, %r1, 60, %r3;
	mul.wide.u32 	%rd7, %r15, 4;
	add.s64 	%rd8, %rd3, %rd7;
	st.global.f32 	[%rd8], %f1;
	ret;

}


// ===== COMPILED SASS (sm_100) =====

	.target	sm_100

	.elftype	@"ET_EXEC"


//--------------------- .note.nv.tkinfo           --------------------------
	.section	.note.nv.tkinfo,"",@"SHT_NOTE"
	.sectionflags	@"SHF_NOTE_NV_TKINFO"
	.tkinfo
        /*0018*/ 	.word	0x00000002
        /*0030*/ 	.string	""
        /*0030*/ 	.string	"ptxas"
        /*0030*/ 	.string	"Cuda compilation tools, release 13.0, V13.0.88"
        /*0030*/ 	.string	"Build cuda_13.0.r13.0/compiler.36424714_0"
        /*0030*/ 	.string	"-arch sm_100 -m 64 "



//--------------------- .note.nv.cuinfo           --------------------------
	.section	.note.nv.cuinfo,"",@"SHT_NOTE"
	.sectionflags	@"SHF_NOTE_NV_CUINFO"
        /*0018*/ 	.short	0x0002
        /*001a*/ 	.short	0x0064
        /*001c*/ 	.short	0x0082
	.zero		2


//--------------------- .nv.info                  --------------------------
	.section	.nv.info,"",@"SHT_CUDA_INFO"
	.align	4


	//----- nvinfo : EIATTR_REGCOUNT
	.align		4
        /*0000*/ 	.byte	0x04, 0x2f
        /*0002*/ 	.short	(.L_1 - .L_0)
	.align		4
.L_0:
        /*0004*/ 	.word	index@(default_function_kernel)
        /*0008*/ 	.word	0x0000000c


	//----- nvinfo : EIATTR_FRAME_SIZE
	.align		4
.L_1:
        /*000c*/ 	.byte	0x04, 0x11
        /*000e*/ 	.short	(.L_3 - .L_2)
	.align		4
.L_2:
        /*0010*/ 	.word	index@(default_function_kernel)
        /*0014*/ 	.word	0x00000000


	//----- nvinfo : EIATTR_MIN_STACK_SIZE
	.align		4
.L_3:
        /*0018*/ 	.byte	0x04, 0x12
        /*001a*/ 	.short	(.L_5 - .L_4)
	.align		4
.L_4:
        /*001c*/ 	.word	index@(default_function_kernel)
        /*0020*/ 	.word	0x00000000
.L_5:


//--------------------- .nv.compat                --------------------------
	.section	.nv.compat,"",@"SHT_CUDA_COMPAT_INFO"
	.align	4
        /*0000*/ 	.byte	0x02, 0x09, 0x00, 0x00, 0x02, 0x02, 0x01, 0x00, 0x02, 0x05, 0x05, 0x00, 0x03, 0x07, 0x01, 0x01
        /*0010*/ 	.byte	0x02, 0x03, 0x00, 0x00, 0x02, 0x06, 0x01, 0x00, 0x04, 0x0b, 0x08, 0x00, 0x09, 0x00, 0x00, 0x00
        /*0020*/ 	.byte	0x00, 0x00, 0x00, 0x00


//--------------------- .nv.info.default_function_kernel --------------------------
	.section	.nv.info.default_function_kernel,"",@"SHT_CUDA_INFO"
	.sectionflags	@""
	.align	4


	//----- nvinfo : EIATTR_CUDA_API_VERSION
	.align		4
        /*0000*/ 	.byte	0x04, 0x37
        /*0002*/ 	.short	(.L_7 - .L_6)
.L_6:
        /*0004*/ 	.word	0x00000082


	//----- nvinfo : EIATTR_KPARAM_INFO
	.align		4
.L_7:
        /*0008*/ 	.byte	0x04, 0x17
        /*000a*/ 	.short	(.L_9 - .L_8)
.L_8:
        /*000c*/ 	.word	0x00000000
        /*0010*/ 	.short	0x0001
        /*0012*/ 	.short	0x0008
        /*0014*/ 	.byte	0x00, 0xf5, 0x21, 0x00


	//----- nvinfo : EIATTR_KPARAM_INFO
	.align		4
.L_9:
        /*0018*/ 	.byte	0x04, 0x17
        /*001a*/ 	.short	(.L_11 - .L_10)
.L_10:
        /*001c*/ 	.word	0x00000000
        /*0020*/ 	.short	0x0000
        /*0022*/ 	.short	0x0000
        /*0024*/ 	.byte	0x00, 0xf5, 0x21, 0x00


	//----- nvinfo : EIATTR_SPARSE_MMA_MASK
	.align		4
.L_11:
        /*0028*/ 	.byte	0x03, 0x50
        /*002a*/ 	.short	0x0000


	//----- nvinfo : EIATTR_MAXREG_COUNT
	.align		4
        /*002c*/ 	.byte	0x03, 0x1b
        /*002e*/ 	.short	0x00ff


	//----- nvinfo : EIATTR_MERCURY_ISA_VERSION
	.align		4
        /*0030*/ 	.byte	0x03, 0x5f
        /*0032*/ 	.short	0x0101


	//----- nvinfo : EIATTR_VRC_CTA_INIT_COUNT
	.align		4
        /*0034*/ 	.byte	0x02, 0x4a
	.zero		1
	.zero		1


	//----- nvinfo : EIATTR_EXIT_INSTR_OFFSETS
	.align		4
        /*0038*/ 	.byte	0x04, 0x1c
        /*003a*/ 	.short	(.L_13 - .L_12)


	//   ....[0]....
.L_12:
        /*003c*/ 	.word	0x00000190


	//----- nvinfo : EIATTR_MAX_THREADS
	.align		4
.L_13:
        /*0040*/ 	.byte	0x04, 0x05
        /*0042*/ 	.short	(.L_15 - .L_14)
.L_14:
        /*0044*/ 	.word	0x0000003c
        /*0048*/ 	.word	0x00000001
        /*004c*/ 	.word	0x00000001


	//----- nvinfo : EIATTR_CBANK_PARAM_SIZE
	.align		4
.L_15:
        /*0050*/ 	.byte	0x03, 0x19
        /*0052*/ 	.short	0x0010


	//----- nvinfo : EIATTR_PARAM_CBANK
	.align		4
        /*0054*/ 	.byte	0x04, 0x0a
        /*0056*/ 	.short	(.L_17 - .L_16)
	.align		4
.L_16:
        /*0058*/ 	.word	index@(.nv.constant0.default_function_kernel)
        /*005c*/ 	.short	0x0380
        /*005e*/ 	.short	0x0010


	//----- nvinfo : EIATTR_SW_WAR
	.align		4
.L_17:
        /*0060*/ 	.byte	0x04, 0x36
        /*0062*/ 	.short	(.L_19 - .L_18)
.L_18:
        /*0064*/ 	.word	0x00000008
.L_19:


//--------------------- .nv.callgraph             --------------------------
	.section	.nv.callgraph,"",@"SHT_CUDA_CALLGRAPH"
	.align	4
	.sectionentsize	8
	.align		4
        /*0000*/ 	.word	0x00000000
	.align		4
        /*0004*/ 	.word	0xffffffff
	.align		4
        /*0008*/ 	.word	0x00000000
	.align		4
        /*000c*/ 	.word	0xfffffffe
	.align		4
        /*0010*/ 	.word	0x00000000
	.align		4
        /*0014*/ 	.word	0xfffffffd
	.align		4
        /*0018*/ 	.word	0x00000000
	.align		4
        /*001c*/ 	.word	0xfffffffc


//--------------------- .text.default_function_kernel --------------------------
	.section	.text.default_function_kernel,"ax",@progbits
	.align	128
        .global         default_function_kernel
        .type           default_function_kernel,@function
        .size           default_function_kernel,(.L_x_1 - default_function_kernel)
        .other          default_function_kernel,@"STO_CUDA_ENTRY STV_DEFAULT"
default_function_kernel:
.text.default_function_kernel:
[----:B------:R-:W-:Y:S01]  /*0000*/  LDC R1, c[0x0][0x37c] ;  /* 0x0000df00ff017b82 */ /* 0x000fe20000000800 */
[----:B------:R-:W0:Y:S01]  /*0010*/  S2R R9, SR_TID.X ;  /* 0x0000000000097919 */ /* 0x000e220000002100 */
[----:B------:R-:W1:Y:S01]  /*0020*/  LDCU.64 UR4, c[0x0][0x358] ;  /* 0x00006b00ff0477ac */ /* 0x000e620008000a00 */
[----:B------:R-:W2:Y:S01]  /*0030*/  S2R R6, SR_CTAID.X ;  /* 0x0000000000067919 */ /* 0x000ea20000002500 */
[C---:B0-----:R-:W-:Y:S01]  /*0040*/  ISETP.GT.U32.AND P0, PT, R9.reuse, 0x1d, PT ;  /* 0x0000001d0900780c */ /* 0x041fe20003f04070 */
[C---:B------:R-:W-:Y:S01]  /*0050*/  VIADD R2, R9.reuse, 0xffffffe2 ;  /* 0xffffffe209027836 */ /* 0x040fe20000000000 */
[----:B------:R-:W-:Y:S02]  /*0060*/  ISETP.GE.U32.AND P1, PT, R9, 0x1e, PT ;  /* 0x0000001e0900780c */ /* 0x000fe40003f26070 */
[----:B--2---:R-:W-:Y:S02]  /*0070*/  SHF.R.U32.HI R0, RZ, 0x3, R6 ;  /* 0x00000003ff007819 */ /* 0x004fe40000011606 */
[----:B------:R-:W-:-:S02]  /*0080*/  SEL R5, RZ, 0xf0, !P0 ;  /* 0x000000f0ff057807 */ /* 0x000fc40004000000 */
[----:B------:R-:W-:Y:S02]  /*0090*/  SEL R4, R9, R2, !P1 ;  /* 0x0000000209047207 */ /* 0x000fe40004800000 */
[----:B------:R-:W0:Y:S01]  /*00a0*/  LDC.64 R2, c[0x0][0x380] ;  /* 0x0000e000ff027b82 */ /* 0x000e220000000a00 */
[----:B------:R-:W-:Y:S01]  /*00b0*/  IMAD R0, R0, 0x1e0, R5 ;  /* 0x000001e000007824 */ /* 0x000fe200078e0205 */
[----:B------:R-:W-:Y:S02]  /*00c0*/  LOP3.LUT R5, R4, 0x1, RZ, 0xc0, !PT ;  /* 0x0000000104057812 */ /* 0x000fe400078ec0ff */
[----:B------:R-:W-:Y:S02]  /*00d0*/  LOP3.LUT R7, R6, 0x7, RZ, 0xc0, !PT ;  /* 0x0000000706077812 */ /* 0x000fe400078ec0ff */
[----:B------:R-:W-:-:S03]  /*00e0*/  ISETP.NE.U32.AND P0, PT, R5, 0x1, PT ;  /* 0x000000010500780c */ /* 0x000fc60003f05070 */
[----:B------:R-:W-:-:S05]  /*00f0*/  IMAD R7, R7, 0xf, R0 ;  /* 0x0000000f07077824 */ /* 0x000fca00078e0200 */
[----:B------:R-:W-:-:S05]  /*0100*/  LEA.HI R7, R4, R7, RZ, 0x1f ;  /* 0x0000000704077211 */ /* 0x000fca00078ff8ff */
[----:B------:R-:W-:Y:S02]  /*0110*/  VIADD R5, R7, 0x78 ;  /* 0x0000007807057836 */ /* 0x000fe40000000000 */
[----:B------:R-:W-:-:S04]  /*0120*/  @P0 IMAD.MOV R5, RZ, RZ, R7 ;  /* 0x000000ffff050224 */ /* 0x000fc800078e0207 */
[----:B0-----:R-:W-:Y:S02]  /*0130*/  IMAD.WIDE.U32 R2, R5, 0x4, R2 ;  /* 0x0000000405027825 */ /* 0x001fe400078e0002 */
[----:B------:R-:W0:Y:S04]  /*0140*/  LDC.64 R4, c[0x0][0x388] ;  /* 0x0000e200ff047b82 */ /* 0x000e280000000a00 */
[----:B-1----:R-:W2:Y:S01]  /*0150*/  LDG.E.CONSTANT R3, desc[UR4][R2.64] ;  /* 0x0000000402037981 */ /* 0x002ea2000c1e9900 */
[----:B------:R-:W-:-:S04]  /*0160*/  IMAD R7, R6, 0x3c, R9 ;  /* 0x0000003c06077824 */ /* 0x000fc800078e0209 */
[----:B0-----:R-:W-:-:S05]  /*0170*/  IMAD.WIDE.U32 R4, R7, 0x4, R4 ;  /* 0x0000000407047825 */ /* 0x001fca00078e0004 */
[----:B--2---:R-:W-:Y:S01]  /*0180*/  STG.E desc[UR4][R4.64], R3 ;  /* 0x0000000304007986 */ /* 0x004fe2000c101904 */
[----:B------:R-:W-:Y:S05]  /*0190*/  EXIT ;  /* 0x000000000000794d */ /* 0x000fea0003800000 */
.L_x_0:
[----:B------:R-:W-:-:S00]  /*01a0*/  BRA `(.L_x_0) ;  /* 0xfffffffc00fc7947 */ /* 0x000fc0000383ffff */
[----:B------:R-:W-:-:S00]  /*01b0*/  NOP ;  /* 0x0000000000007918 */ /* 0x000fc00000000000 */
        /* <DEDUP_REMOVED lines=12> */
.L_x_1:


//--------------------- .nv.shared.reserved.0     --------------------------
	.section	.nv.shared.reserved.0,"aw",@nobits
	.weak		__nv_reservedSMEM_offset_0_alias
	.size		__nv_reservedSMEM_offset_0_alias, 0, 64
	.other		__nv_reservedSMEM_offset_0_alias,@"STO_CUDA_RESERVED_SHARED STV_DEFAULT"
__nv_reservedSMEM_offset_0_alias:
	.zero		0
	.zero		64


//--------------------- .nv.constant0.default_function_kernel --------------------------
	.section	.nv.constant0.default_function_kernel,"a",@progbits
	.sectionflags	@""
	.align	4
.nv.constant0.default_function_kernel:
	.zero		912


//--------------------- SYMBOLS --------------------------

	.type		.nv.reservedSmem.offset0,@object
	.size		.nv.reservedSmem.offset0,0x4
